//
// Generated by NVIDIA NVVM Compiler
//
// Compiler Build ID: CL-36424714
// Cuda compilation tools, release 13.0, V13.0.88
// Based on NVVM 20.0.0
//

.version 9.0
.target sm_100
.address_size 64

	// .globl	_Z16histogram_kernelPjS_jj
// _ZZ16histogram_kernelPjS_jjE6s_bins has been demoted

.visible .entry _Z16histogram_kernelPjS_jj(
	.param .u64 .ptr .align 1 _Z16histogram_kernelPjS_jj_param_0,
	.param .u64 .ptr .align 1 _Z16histogram_kernelPjS_jj_param_1,
	.param .u32 _Z16histogram_kernelPjS_jj_param_2,
	.param .u32 _Z16histogram_kernelPjS_jj_param_3
)
{
	.reg .pred 	%p<35>;
	.reg .b32 	%r<134>;
	.reg .b64 	%rd<16>;
	// demoted variable
	.shared .align 4 .b8 _ZZ16histogram_kernelPjS_jjE6s_bins[16384];
	ld.param.u64 	%rd6, [_Z16histogram_kernelPjS_jj_param_0];
	ld.param.u64 	%rd7, [_Z16histogram_kernelPjS_jj_param_1];
	ld.param.u32 	%r61, [_Z16histogram_kernelPjS_jj_param_2];
	ld.param.u32 	%r62, [_Z16histogram_kernelPjS_jj_param_3];
	cvta.to.global.u64 	%rd1, %rd7;
	mov.u32 	%r63, %ctaid.x;
	mov.u32 	%r64, %ntid.x;
	mov.u32 	%r65, %tid.x;
	mad.lo.s32 	%r1, %r63, %r64, %r65;
	div.u32 	%r2, %r62, %r64;
	mul.lo.s32 	%r131, %r2, %r65;
	add.s32 	%r4, %r131, %r2;
	setp.lt.s32 	%p1, %r2, 1;
	@%p1 bra 	$L__BB0_13;
	add.s32 	%r66, %r131, 1;
	max.s32 	%r67, %r4, %r66;
	sub.s32 	%r5, %r67, %r131;
	and.b32  	%r6, %r5, 15;
	sub.s32 	%r68, %r131, %r67;
	setp.gt.u32 	%p2, %r68, -16;
	mov.u32 	%r123, %r131;
	@%p2 bra 	$L__BB0_4;
	and.b32  	%r69, %r5, -16;
	neg.s32 	%r121, %r69;
	shl.b32 	%r70, %r131, 2;
	mov.u32 	%r71, _ZZ16histogram_kernelPjS_jjE6s_bins;
	add.s32 	%r72, %r70, %r71;
	add.s32 	%r120, %r72, 32;
	mov.u32 	%r123, %r131;
$L__BB0_3:
	.pragma "nounroll";
	mov.b32 	%r73, 0;
	st.shared.u32 	[%r120+-32], %r73;
	st.shared.u32 	[%r120+-28], %r73;
	st.shared.u32 	[%r120+-24], %r73;
	st.shared.u32 	[%r120+-20], %r73;
	st.shared.u32 	[%r120+-16], %r73;
	st.shared.u32 	[%r120+-12], %r73;
	st.shared.u32 	[%r120+-8], %r73;
	st.shared.u32 	[%r120+-4], %r73;
	st.shared.u32 	[%r120], %r73;
	st.shared.u32 	[%r120+4], %r73;
	st.shared.u32 	[%r120+8], %r73;
	st.shared.u32 	[%r120+12], %r73;
	st.shared.u32 	[%r120+16], %r73;
	st.shared.u32 	[%r120+20], %r73;
	st.shared.u32 	[%r120+24], %r73;
	st.shared.u32 	[%r120+28], %r73;
	add.s32 	%r123, %r123, 16;
	add.s32 	%r121, %r121, 16;
	add.s32 	%r120, %r120, 64;
	setp.ne.s32 	%p3, %r121, 0;
	@%p3 bra 	$L__BB0_3;
$L__BB0_4:
	setp.eq.s32 	%p4, %r6, 0;
	@%p4 bra 	$L__BB0_13;
	and.b32  	%r16, %r5, 7;
	setp.lt.u32 	%p5, %r6, 8;
	@%p5 bra 	$L__BB0_7;
	shl.b32 	%r74, %r123, 2;
	mov.u32 	%r75, _ZZ16histogram_kernelPjS_jjE6s_bins;
	add.s32 	%r76, %r75, %r74;
	mov.b32 	%r77, 0;
	st.shared.u32 	[%r76], %r77;
	st.shared.u32 	[%r76+4], %r77;
	st.shared.u32 	[%r76+8], %r77;
	st.shared.u32 	[%r76+12], %r77;
	st.shared.u32 	[%r76+16], %r77;
	st.shared.u32 	[%r76+20], %r77;
	st.shared.u32 	[%r76+24], %r77;
	st.shared.u32 	[%r76+28], %r77;
	add.s32 	%r123, %r123, 8;
$L__BB0_7:
	setp.eq.s32 	%p6, %r16, 0;
	@%p6 bra 	$L__BB0_13;
	and.b32  	%r19, %r5, 3;
	setp.lt.u32 	%p7, %r16, 4;
	@%p7 bra 	$L__BB0_10;
	shl.b32 	%r78, %r123, 2;
	mov.u32 	%r79, _ZZ16histogram_kernelPjS_jjE6s_bins;
	add.s32 	%r80, %r79, %r78;
	mov.b32 	%r81, 0;
	st.shared.u32 	[%r80], %r81;
	st.shared.u32 	[%r80+4], %r81;
	st.shared.u32 	[%r80+8], %r81;
	st.shared.u32 	[%r80+12], %r81;
	add.s32 	%r123, %r123, 4;
$L__BB0_10:
	setp.eq.s32 	%p8, %r19, 0;
	@%p8 bra 	$L__BB0_13;
	shl.b32 	%r82, %r123, 2;
	mov.u32 	%r83, _ZZ16histogram_kernelPjS_jjE6s_bins;
	add.s32 	%r127, %r83, %r82;
	neg.s32 	%r126, %r19;
$L__BB0_12:
	.pragma "nounroll";
	mov.b32 	%r84, 0;
	st.shared.u32 	[%r127], %r84;
	add.s32 	%r127, %r127, 4;
	add.s32 	%r126, %r126, 1;
	setp.ne.s32 	%p9, %r126, 0;
	@%p9 bra 	$L__BB0_12;
$L__BB0_13:
	bar.sync 	0;
	setp.ge.u32 	%p10, %r1, %r61;
	@%p10 bra 	$L__BB0_15;
	cvta.to.global.u64 	%rd8, %rd6;
	mul.wide.s32 	%rd9, %r1, 4;
	add.s64 	%rd10, %rd8, %rd9;
	ld.global.u32 	%r85, [%rd10];
	shl.b32 	%r86, %r85, 2;
	mov.u32 	%r87, _ZZ16histogram_kernelPjS_jjE6s_bins;
	add.s32 	%r88, %r87, %r86;
	atom.shared.add.u32 	%r89, [%r88], 1;
$L__BB0_15:
	setp.lt.s32 	%p11, %r2, 1;
	bar.sync 	0;
	@%p11 bra 	$L__BB0_56;
	add.s32 	%r90, %r131, 1;
	max.s32 	%r91, %r4, %r90;
	sub.s32 	%r28, %r91, %r131;
	and.b32  	%r29, %r28, 7;
	sub.s32 	%r92, %r131, %r91;
	setp.gt.u32 	%p12, %r92, -8;
	@%p12 bra 	$L__BB0_35;
	and.b32  	%r93, %r28, -8;
	neg.s32 	%r129, %r93;
	shl.b32 	%r94, %r131, 2;
	mov.u32 	%r95, _ZZ16histogram_kernelPjS_jjE6s_bins;
	add.s32 	%r96, %r94, %r95;
	add.s32 	%r128, %r96, 16;
	add.s64 	%rd2, %rd1, 16;
$L__BB0_18:
	.pragma "nounroll";
	ld.shared.u32 	%r35, [%r128+-16];
	setp.eq.s32 	%p13, %r35, 0;
	mul.wide.s32 	%rd11, %r131, 4;
	add.s64 	%rd3, %rd2, %rd11;
	@%p13 bra 	$L__BB0_20;
	atom.global.add.u32 	%r97, [%rd3+-16], %r35;
$L__BB0_20:
	ld.shared.u32 	%r36, [%r128+-12];
	setp.eq.s32 	%p14, %r36, 0;
	@%p14 bra 	$L__BB0_22;
	atom.global.add.u32 	%r98, [%rd3+-12], %r36;
$L__BB0_22:
	ld.shared.u32 	%r37, [%r128+-8];
	setp.eq.s32 	%p15, %r37, 0;
	@%p15 bra 	$L__BB0_24;
	atom.global.add.u32 	%r99, [%rd3+-8], %r37;
$L__BB0_24:
	ld.shared.u32 	%r38, [%r128+-4];
	setp.eq.s32 	%p16, %r38, 0;
	@%p16 bra 	$L__BB0_26;
	atom.global.add.u32 	%r100, [%rd3+-4], %r38;
$L__BB0_26:
	ld.shared.u32 	%r39, [%r128];
	setp.eq.s32 	%p17, %r39, 0;
	@%p17 bra 	$L__BB0_28;
	atom.global.add.u32 	%r101, [%rd3], %r39;
$L__BB0_28:
	ld.shared.u32 	%r40, [%r128+4];
	setp.eq.s32 	%p18, %r40, 0;
	@%p18 bra 	$L__BB0_30;
	atom.global.add.u32 	%r102, [%rd3+4], %r40;
$L__BB0_30:
	ld.shared.u32 	%r41, [%r128+8];
	setp.eq.s32 	%p19, %r41, 0;
	@%p19 bra 	$L__BB0_32;
	atom.global.add.u32 	%r103, [%rd3+8], %r41;
$L__BB0_32:
	ld.shared.u32 	%r42, [%r128+12];
	setp.eq.s32 	%p20, %r42, 0;
	@%p20 bra 	$L__BB0_34;
	atom.global.add.u32 	%r104, [%rd3+12], %r42;
$L__BB0_34:
	add.s32 	%r131, %r131, 8;
	add.s32 	%r129, %r129, 8;
	add.s32 	%r128, %r128, 32;
	setp.ne.s32 	%p21, %r129, 0;
	@%p21 bra 	$L__BB0_18;
$L__BB0_35:
	setp.eq.s32 	%p22, %r29, 0;
	@%p22 bra 	$L__BB0_56;
	and.b32  	%r47, %r28, 3;
	setp.lt.u32 	%p23, %r29, 4;
	@%p23 bra 	$L__BB0_46;
	shl.b32 	%r105, %r131, 2;
	mov.u32 	%r106, _ZZ16histogram_kernelPjS_jjE6s_bins;
	add.s32 	%r48, %r106, %r105;
	ld.shared.u32 	%r49, [%r48];
	setp.eq.s32 	%p24, %r49, 0;
	mul.wide.s32 	%rd12, %r131, 4;
	add.s64 	%rd4, %rd1, %rd12;
	@%p24 bra 	$L__BB0_39;
	atom.global.add.u32 	%r107, [%rd4], %r49;
$L__BB0_39:
	ld.shared.u32 	%r50, [%r48+4];
	setp.eq.s32 	%p25, %r50, 0;
	@%p25 bra 	$L__BB0_41;
	atom.global.add.u32 	%r108, [%rd4+4], %r50;
$L__BB0_41:
	ld.shared.u32 	%r51, [%r48+8];
	setp.eq.s32 	%p26, %r51, 0;
	@%p26 bra 	$L__BB0_43;
	atom.global.add.u32 	%r109, [%rd4+8], %r51;
$L__BB0_43:
	ld.shared.u32 	%r52, [%r48+12];
	setp.eq.s32 	%p27, %r52, 0;
	@%p27 bra 	$L__BB0_45;
	atom.global.add.u32 	%r110, [%rd4+12], %r52;
$L__BB0_45:
	add.s32 	%r131, %r131, 4;
$L__BB0_46:
	setp.eq.s32 	%p28, %r47, 0;
	@%p28 bra 	$L__BB0_56;
	setp.eq.s32 	%p29, %r47, 1;
	@%p29 bra 	$L__BB0_53;
	shl.b32 	%r111, %r131, 2;
	mov.u32 	%r112, _ZZ16histogram_kernelPjS_jjE6s_bins;
	add.s32 	%r55, %r112, %r111;
	ld.shared.u32 	%r56, [%r55];
	setp.eq.s32 	%p30, %r56, 0;
	mul.wide.s32 	%rd13, %r131, 4;
	add.s64 	%rd5, %rd1, %rd13;
	@%p30 bra 	$L__BB0_50;
	atom.global.add.u32 	%r113, [%rd5], %r56;
$L__BB0_50:
	ld.shared.u32 	%r57, [%r55+4];
	setp.eq.s32 	%p31, %r57, 0;
	@%p31 bra 	$L__BB0_52;
	atom.global.add.u32 	%r114, [%rd5+4], %r57;
$L__BB0_52:
	add.s32 	%r131, %r131, 2;
$L__BB0_53:
	and.b32  	%r115, %r28, 1;
	setp.eq.b32 	%p32, %r115, 1;
	not.pred 	%p33, %p32;
	@%p33 bra 	$L__BB0_56;
	shl.b32 	%r116, %r131, 2;
	mov.u32 	%r117, _ZZ16histogram_kernelPjS_jjE6s_bins;
	add.s32 	%r118, %r117, %r116;
	ld.shared.u32 	%r60, [%r118];
	setp.eq.s32 	%p34, %r60, 0;
	@%p34 bra 	$L__BB0_56;
	mul.wide.s32 	%rd14, %r131, 4;
	add.s64 	%rd15, %rd1, %rd14;
	atom.global.add.u32 	%r119, [%rd15], %r60;
$L__BB0_56:
	ret;

}
	// .globl	_Z14convert_kernelPjj
.visible .entry _Z14convert_kernelPjj(
	.param .u64 .ptr .align 1 _Z14convert_kernelPjj_param_0,
	.param .u32 _Z14convert_kernelPjj_param_1
)
{
	.reg .pred 	%p<2>;
	.reg .b32 	%r<8>;
	.reg .b64 	%rd<5>;

	ld.param.u64 	%rd1, [_Z14convert_kernelPjj_param_0];
	ld.param.u32 	%r2, [_Z14convert_kernelPjj_param_1];
	mov.u32 	%r3, %ctaid.x;
	mov.u32 	%r4, %ntid.x;
	mov.u32 	%r5, %tid.x;
	mad.lo.s32 	%r1, %r3, %r4, %r5;
	setp.ge.u32 	%p1, %r1, %r2;
	@%p1 bra 	$L__BB1_2;
	cvta.to.global.u64 	%rd2, %rd1;
	mul.wide.u32 	%rd3, %r1, 4;
	add.s64 	%rd4, %rd2, %rd3;
	ld.global.u32 	%r6, [%rd4];
	min.u32 	%r7, %r6, 127;
	st.global.u32 	[%rd4], %r7;
$L__BB1_2:
	ret;

}


// ===== COMPILED SASS (sm_100) =====

	.target	sm_100

	.elftype	@"ET_EXEC"


//--------------------- .note.nv.tkinfo           --------------------------
	.section	.note.nv.tkinfo,"",@"SHT_NOTE"
	.sectionflags	@"SHF_NOTE_NV_TKINFO"
	.tkinfo
        /*0018*/ 	.word	0x00000002
        /*0030*/ 	.string	""
        /*0030*/ 	.string	"ptxas"
        /*0030*/ 	.string	"Cuda compilation tools, release 13.0, V13.0.88"
        /*0030*/ 	.string	"Build cuda_13.0.r13.0/compiler.36424714_0"
        /*0030*/ 	.string	"-arch sm_100 -m 64 "



//--------------------- .note.nv.cuinfo           --------------------------
	.section	.note.nv.cuinfo,"",@"SHT_NOTE"
	.sectionflags	@"SHF_NOTE_NV_CUINFO"
        /*0018*/ 	.short	0x0002
        /*001a*/ 	.short	0x0064
        /*001c*/ 	.short	0x0082
	.zero		2


//--------------------- .nv.info                  --------------------------
	.section	.nv.info,"",@"SHT_CUDA_INFO"
	.align	4


	//----- nvinfo : EIATTR_REGCOUNT
	.align		4
        /*0000*/ 	.byte	0x04, 0x2f
        /*0002*/ 	.short	(.L_1 - .L_0)
	.align		4
.L_0:
        /*0004*/ 	.word	index@(_Z16histogram_kernelPjS_jj)
        /*0008*/ 	.word	0x0000001a


	//----- nvinfo : EIATTR_FRAME_SIZE
	.align		4
.L_1:
        /*000c*/ 	.byte	0x04, 0x11
        /*000e*/ 	.short	(.L_3 - .L_2)
	.align		4
.L_2:
        /*0010*/ 	.word	index@(_Z16histogram_kernelPjS_jj)
        /*0014*/ 	.word	0x00000000


	//----- nvinfo : EIATTR_REGCOUNT
	.align		4
.L_3:
        /*0018*/ 	.byte	0x04, 0x2f
        /*001a*/ 	.short	(.L_5 - .L_4)
	.align		4
.L_4:
        /*001c*/ 	.word	index@(_Z14convert_kernelPjj)
        /*0020*/ 	.word	0x00000008


	//----- nvinfo : EIATTR_FRAME_SIZE
	.align		4
.L_5:
        /*0024*/ 	.byte	0x04, 0x11
        /*0026*/ 	.short	(.L_7 - .L_6)
	.align		4
.L_6:
        /*0028*/ 	.word	index@(_Z14convert_kernelPjj)
        /*002c*/ 	.word	0x00000000


	//----- nvinfo : EIATTR_MIN_STACK_SIZE
	.align		4
.L_7:
        /*0030*/ 	.byte	0x04, 0x12
        /*0032*/ 	.short	(.L_9 - .L_8)
	.align		4
.L_8:
        /*0034*/ 	.word	index@(_Z14convert_kernelPjj)
        /*0038*/ 	.word	0x00000000


	//----- nvinfo : EIATTR_MIN_STACK_SIZE
	.align		4
.L_9:
        /*003c*/ 	.byte	0x04, 0x12
        /*003e*/ 	.short	(.L_11 - .L_10)
	.align		4
.L_10:
        /*0040*/ 	.word	index@(_Z16histogram_kernelPjS_jj)
        /*0044*/ 	.word	0x00000000
.L_11:


//--------------------- .nv.compat                --------------------------
	.section	.nv.compat,"",@"SHT_CUDA_COMPAT_INFO"
	.align	4
        /*0000*/ 	.byte	0x02, 0x09, 0x00, 0x00, 0x02, 0x02, 0x01, 0x00, 0x02, 0x05, 0x05, 0x00, 0x03, 0x07, 0x01, 0x01
        /*0010*/ 	.byte	0x02, 0x03, 0x00, 0x00, 0x02, 0x06, 0x01, 0x00, 0x04, 0x0b, 0x08, 0x00, 0x09, 0x00, 0x00, 0x00
        /*0020*/ 	.byte	0x00, 0x00, 0x00, 0x00


//--------------------- .nv.info._Z14convert_kernelPjj --------------------------
	.section	.nv.info._Z14convert_kernelPjj,"",@"SHT_CUDA_INFO"
	.sectionflags	@""
	.align	4


	//----- nvinfo : EIATTR_CUDA_API_VERSION
	.align		4
        /*0000*/ 	.byte	0x04, 0x37
        /*0002*/ 	.short	(.L_13 - .L_12)
.L_12:
        /*0004*/ 	.word	0x00000082


	//----- nvinfo : EIATTR_KPARAM_INFO
	.align		4
.L_13:
        /*0008*/ 	.byte	0x04, 0x17
        /*000a*/ 	.short	(.L_15 - .L_14)
.L_14:
        /*000c*/ 	.word	0x00000000
        /*0010*/ 	.short	0x0001
        /*0012*/ 	.short	0x0008
        /*0014*/ 	.byte	0x00, 0xf0, 0x11, 0x00


	//----- nvinfo : EIATTR_KPARAM_INFO
	.align		4
.L_15:
        /*0018*/ 	.byte	0x04, 0x17
        /*001a*/ 	.short	(.L_17 - .L_16)
.L_16:
        /*001c*/ 	.word	0x00000000
        /*0020*/ 	.short	0x0000
        /*0022*/ 	.short	0x0000
        /*0024*/ 	.byte	0x00, 0xf5, 0x21, 0x00


	//----- nvinfo : EIATTR_SPARSE_MMA_MASK
	.align		4
.L_17:
        /*0028*/ 	.byte	0x03, 0x50
        /*002a*/ 	.short	0x0000


	//----- nvinfo : EIATTR_MAXREG_COUNT
	.align		4
        /*002c*/ 	.byte	0x03, 0x1b
        /*002e*/ 	.short	0x00ff


	//----- nvinfo : EIATTR_MERCURY_ISA_VERSION
	.align		4
        /*0030*/ 	.byte	0x03, 0x5f
        /*0032*/ 	.short	0x0101


	//----- nvinfo : EIATTR_VRC_CTA_INIT_COUNT
	.align		4
        /*0034*/ 	.byte	0x02, 0x4a
	.zero		1
	.zero		1


	//----- nvinfo : EIATTR_EXIT_INSTR_OFFSETS
	.align		4
        /*0038*/ 	.byte	0x04, 0x1c
        /*003a*/ 	.short	(.L_19 - .L_18)


	//   ....[0]....
.L_18:
        /*003c*/ 	.word	0x00000070


	//   ....[1]....
        /*0040*/ 	.word	0x000000e0


	//----- nvinfo : EIATTR_CBANK_PARAM_SIZE
	.align		4
.L_19:
        /*0044*/ 	.byte	0x03, 0x19
        /*0046*/ 	.short	0x000c


	//----- nvinfo : EIATTR_PARAM_CBANK
	.align		4
        /*0048*/ 	.byte	0x04, 0x0a
        /*004a*/ 	.short	(.L_21 - .L_20)
	.align		4
.L_20:
        /*004c*/ 	.word	index@(.nv.constant0._Z14convert_kernelPjj)
        /*0050*/ 	.short	0x0380
        /*0052*/ 	.short	0x000c


	//----- nvinfo : EIATTR_SW_WAR
	.align		4
.L_21:
        /*0054*/ 	.byte	0x04, 0x36
        /*0056*/ 	.short	(.L_23 - .L_22)
.L_22:
        /*0058*/ 	.word	0x00000008
.L_23:


//--------------------- .nv.info._Z16histogram_kernelPjS_jj --------------------------
	.section	.nv.info._Z16histogram_kernelPjS_jj,"",@"SHT_CUDA_INFO"
	.sectionflags	@""
	.align	4


	//----- nvinfo : EIATTR_CUDA_API_VERSION
	.align		4
        /*0000*/ 	.byte	0x04, 0x37
        /*0002*/ 	.short	(.L_25 - .L_24)
.L_24:
        /*0004*/ 	.word	0x00000082


	//----- nvinfo : EIATTR_KPARAM_INFO
	.align		4
.L_25:
        /*0008*/ 	.byte	0x04, 0x17
        /*000a*/ 	.short	(.L_27 - .L_26)
.L_26:
        /*000c*/ 	.word	0x00000000
        /*0010*/ 	.short	0x0003
        /*0012*/ 	.short	0x0014
        /*0014*/ 	.byte	0x00, 0xf0, 0x11, 0x00


	//----- nvinfo : EIATTR_KPARAM_INFO
	.align		4
.L_27:
        /*0018*/ 	.byte	0x04, 0x17
        /*001a*/ 	.short	(.L_29 - .L_28)
.L_28:
        /*001c*/ 	.word	0x00000000
        /*0020*/ 	.short	0x0002
        /*0022*/ 	.short	0x0010
        /*0024*/ 	.byte	0x00, 0xf0, 0x11, 0x00


	//----- nvinfo : EIATTR_KPARAM_INFO
	.align		4
.L_29:
        /*0028*/ 	.byte	0x04, 0x17
        /*002a*/ 	.short	(.L_31 - .L_30)
.L_30:
        /*002c*/ 	.word	0x00000000
        /*0030*/ 	.short	0x0001
        /*0032*/ 	.short	0x0008
        /*0034*/ 	.byte	0x00, 0xf5, 0x21, 0x00


	//----- nvinfo : EIATTR_KPARAM_INFO
	.align		4
.L_31:
        /*0038*/ 	.byte	0x04, 0x17
        /*003a*/ 	.short	(.L_33 - .L_32)
.L_32:
        /*003c*/ 	.word	0x00000000
        /*0040*/ 	.short	0x0000
        /*0042*/ 	.short	0x0000
        /*0044*/ 	.byte	0x00, 0xf5, 0x21, 0x00


	//----- nvinfo : EIATTR_SPARSE_MMA_MASK
	.align		4
.L_33:
        /*0048*/ 	.byte	0x03, 0x50
        /*004a*/ 	.short	0x0000


	//----- nvinfo : EIATTR_MAXREG_COUNT
	.align		4
        /*004c*/ 	.byte	0x03, 0x1b
        /*004e*/ 	.short	0x00ff


	//----- nvinfo : EIATTR_NUM_BARRIERS
	.align		4
        /*0050*/ 	.byte	0x02, 0x4c
        /*0052*/ 	.byte	0x01
	.zero		1


	//----- nvinfo : EIATTR_MERCURY_ISA_VERSION
	.align		4
        /*0054*/ 	.byte	0x03, 0x5f
        /*0056*/ 	.short	0x0101


	//----- nvinfo : EIATTR_VRC_CTA_INIT_COUNT
	.align		4
        /*0058*/ 	.byte	0x02, 0x4a
	.zero		1
	.zero		1


	//----- nvinfo : EIATTR_EXIT_INSTR_OFFSETS
	.align		4
        /*005c*/ 	.byte	0x04, 0x1c
        /*005e*/ 	.short	(.L_35 - .L_34)


	//   ....[0]....
.L_34:
        /*0060*/ 	.word	0x00000840


	//   ....[1]....
        /*0064*/ 	.word	0x00000d00


	//   ....[2]....
        /*0068*/ 	.word	0x00000f60


	//   ....[3]....
        /*006c*/ 	.word	0x00001100


	//   ....[4]....
        /*0070*/ 	.word	0x00001170


	//   ....[5]....
        /*0074*/ 	.word	0x000011b0


	//----- nvinfo : EIATTR_CRS_STACK_SIZE
	.align		4
.L_35:
        /*0078*/ 	.byte	0x04, 0x1e
        /*007a*/ 	.short	(.L_37 - .L_36)
.L_36:
        /*007c*/ 	.word	0x00000000


	//----- nvinfo : EIATTR_CBANK_PARAM_SIZE
	.align		4
.L_37:
        /*0080*/ 	.byte	0x03, 0x19
        /*0082*/ 	.short	0x0018


	//----- nvinfo : EIATTR_PARAM_CBANK
	.align		4
        /*0084*/ 	.byte	0x04, 0x0a
        /*0086*/ 	.short	(.L_39 - .L_38)
	.align		4
.L_38:
        /*0088*/ 	.word	index@(.nv.constant0._Z16histogram_kernelPjS_jj)
        /*008c*/ 	.short	0x0380
        /*008e*/ 	.short	0x0018


	//----- nvinfo : EIATTR_SW_WAR
	.align		4
.L_39:
        /*0090*/ 	.byte	0x04, 0x36
        /*0092*/ 	.short	(.L_41 - .L_40)
.L_40:
        /*0094*/ 	.word	0x00000008
.L_41:


//--------------------- .nv.callgraph             --------------------------
	.section	.nv.callgraph,"",@"SHT_CUDA_CALLGRAPH"
	.align	4
	.sectionentsize	8
	.align		4
        /*0000*/ 	.word	0x00000000
	.align		4
        /*0004*/ 	.word	0xffffffff
	.align		4
        /*0008*/ 	.word	0x00000000
	.align		4
        /*000c*/ 	.word	0xfffffffe
	.align		4
        /*0010*/ 	.word	0x00000000
	.align		4
        /*0014*/ 	.word	0xfffffffd
	.align		4
        /*0018*/ 	.word	0x00000000
	.align		4
        /*001c*/ 	.word	0xfffffffc


//--------------------- .text._Z14convert_kernelPjj --------------------------
	.section	.text._Z14convert_kernelPjj,"ax",@progbits
	.align	128
        .global         _Z14convert_kernelPjj
        .type           _Z14convert_kernelPjj,@function
        .size           _Z14convert_kernelPjj,(.L_x_49 - _Z14convert_kernelPjj)
        .other          _Z14convert_kernelPjj,@"STO_CUDA_ENTRY STV_DEFAULT"
_Z14convert_kernelPjj:
.text._Z14convert_kernelPjj:
[----:B------:R-:W-:Y:S01]  /*0000*/  LDC R1, c[0x0][0x37c] ;  /* 0x0000df00ff017b82 */ /* 0x000fe20000000800 */
[----:B------:R-:W0:Y:S07]  /*0010*/  S2R R0, SR_TID.X ;  /* 0x0000000000007919 */ /* 0x000e2e0000002100 */
[----:B------:R-:W0:Y:S01]  /*0020*/  S2UR UR4, SR_CTAID.X ;  /* 0x00000000000479c3 */ /* 0x000e220000002500 */
[----:B------:R-:W1:Y:S07]  /*0030*/  LDCU UR5, c[0x0][0x388] ;  /* 0x00007100ff0577ac */ /* 0x000e6e0008000800 */
[----:B------:R-:W0:Y:S02]  /*0040*/  LDC R5, c[0x0][0x360] ;  /* 0x0000d800ff057b82 */ /* 0x000e240000000800 */
[----:B0-----:R-:W-:-:S05]  /*0050*/  IMAD R5, R5, UR4, R0 ;  /* 0x0000000405057c24 */ /* 0x001fca000f8e0200 */
[----:B-1----:R-:W-:-:S13]  /*0060*/  ISETP.GE.U32.AND P0, PT, R5, UR5, PT ;  /* 0x0000000505007c0c */ /* 0x002fda000bf06070 */
[----:B------:R-:W-:Y:S05]  /*0070*/  @P0 EXIT ;  /* 0x000000000000094d */ /* 0x000fea0003800000 */
[----:B------:R-:W0:Y:S01]  /*0080*/  LDC.64 R2, c[0x0][0x380] ;  /* 0x0000e000ff027b82 */ /* 0x000e220000000a00 */
[----:B------:R-:W1:Y:S01]  /*0090*/  LDCU.64 UR4, c[0x0][0x358] ;  /* 0x00006b00ff0477ac */ /* 0x000e620008000a00 */
[----:B0-----:R-:W-:-:S05]  /*00a0*/  IMAD.WIDE.U32 R2, R5, 0x4, R2 ;  /* 0x0000000405027825 */ /* 0x001fca00078e0002 */
[----:B-1----:R-:W2:Y:S02]  /*00b0*/  LDG.E R0, desc[UR4][R2.64] ;  /* 0x0000000402007981 */ /* 0x002ea4000c1e1900 */
[----:B--2---:R-:W-:-:S05]  /*00c0*/  VIMNMX.U32 R5, PT, PT, R0, 0x7f, PT ;  /* 0x0000007f00057848 */ /* 0x004fca0003fe0000 */
[----:B------:R-:W-:Y:S01]  /*00d0*/  STG.E desc[UR4][R2.64], R5 ;  /* 0x0000000502007986 */ /* 0x000fe2000c101904 */
[----:B------:R-:W-:Y:S05]  /*00e0*/  EXIT ;  /* 0x000000000000794d */ /* 0x000fea0003800000 */
.L_x_0:
[----:B------:R-:W-:-:S00]  /*00f0*/  BRA `(.L_x_0) ;  /* 0xfffffffc00fc7947 */ /* 0x000fc0000383ffff */
[----:B------:R-:W-:-:S00]  /*0100*/  NOP ;  /* 0x0000000000007918 */ /* 0x000fc00000000000 */
[----:B------:R-:W-:-:S00]  /*0110*/  NOP ;  /* 0x0000000000007918 */ /* 0x000fc00000000000 */
[----:B------:R-:W-:-:S00]  /*0120*/  NOP ;  /* 0x0000000000007918 */ /* 0x000fc00000000000 */
[----:B------:R-:W-:-:S00]  /*0130*/  NOP ;  /* 0x0000000000007918 */ /* 0x000fc00000000000 */
[----:B------:R-:W-:-:S00]  /*0140*/  NOP ;  /* 0x0000000000007918 */ /* 0x000fc00000000000 */
[----:B------:R-:W-:-:S00]  /*0150*/  NOP ;  /* 0x0000000000007918 */ /* 0x000fc00000000000 */
[----:B------:R-:W-:-:S00]  /*0160*/  NOP ;  /* 0x0000000000007918 */ /* 0x000fc00000000000 */
[----:B------:R-:W-:-:S00]  /*0170*/  NOP ;  /* 0x0000000000007918 */ /* 0x000fc00000000000 */
.L_x_49:


//--------------------- .text._Z16histogram_kernelPjS_jj --------------------------
	.section	.text._Z16histogram_kernelPjS_jj,"ax",@progbits
	.align	128
        .global         _Z16histogram_kernelPjS_jj
        .type           _Z16histogram_kernelPjS_jj,@function
        .size           _Z16histogram_kernelPjS_jj,(.L_x_50 - _Z16histogram_kernelPjS_jj)
        .other          _Z16histogram_kernelPjS_jj,@"STO_CUDA_ENTRY STV_DEFAULT"
_Z16histogram_kernelPjS_jj:
.text._Z16histogram_kernelPjS_jj:
[----:B------:R-:W-:Y:S08]  /*0000*/  LDC R1, c[0x0][0x37c] ;  /* 0x0000df00ff017b82 */ /* 0x000ff00000000800 */
[----:B------:R-:W0:Y:S01]  /*0010*/  LDC R5, c[0x0][0x360] ;  /* 0x0000d800ff057b82 */ /* 0x000e220000000800 */
[----:B------:R-:W1:Y:S01]  /*0020*/  LDCU UR4, c[0x0][0x394] ;  /* 0x00007280ff0477ac */ /* 0x000e620008000800 */
[----:B0-----:R-:W0:Y:S01]  /*0030*/  I2F.U32.RP R0, R5 ;  /* 0x0000000500007306 */ /* 0x001e220000209000 */
[----:B------:R-:W-:-:S07]  /*0040*/  ISETP.NE.U32.AND P2, PT, R5, RZ, PT ;  /* 0x000000ff0500720c */ /* 0x000fce0003f45070 */
[----:B0-----:R-:W0:Y:S02]  /*0050*/  MUFU.RCP R0, R0 ;  /* 0x0000000000007308 */ /* 0x001e240000001000 */
[----:B0-----:R-:W-:-:S06]  /*0060*/  VIADD R2, R0, 0xffffffe ;  /* 0x0ffffffe00027836 */ /* 0x001fcc0000000000 */
[----:B------:R0:W2:Y:S02]  /*0070*/  F2I.FTZ.U32.TRUNC.NTZ R3, R2 ;  /* 0x0000000200037305 */ /* 0x0000a4000021f000 */
[----:B0-----:R-:W-:Y:S02]  /*0080*/  IMAD.MOV.U32 R2, RZ, RZ, RZ ;  /* 0x000000ffff027224 */ /* 0x001fe400078e00ff */
[----:B--2---:R-:W-:-:S04]  /*0090*/  IMAD.MOV R4, RZ, RZ, -R3 ;  /* 0x000000ffff047224 */ /* 0x004fc800078e0a03 */
[----:B------:R-:W-:-:S04]  /*00a0*/  IMAD R7, R4, R5, RZ ;  /* 0x0000000504077224 */ /* 0x000fc800078e02ff */
[----:B------:R-:W-:Y:S02]  /*00b0*/  IMAD.HI.U32 R3, R3, R7, R2 ;  /* 0x0000000703037227 */ /* 0x000fe400078e0002 */
[----:B------:R-:W0:Y:S04]  /*00c0*/  S2R R2, SR_TID.X ;  /* 0x0000000000027919 */ /* 0x000e280000002100 */
[----:B-1----:R-:W-:-:S04]  /*00d0*/  IMAD.HI.U32 R3, R3, UR4, RZ ;  /* 0x0000000403037c27 */ /* 0x002fc8000f8e00ff */
[----:B------:R-:W-:-:S04]  /*00e0*/  IMAD.MOV R4, RZ, RZ, -R3 ;  /* 0x000000ffff047224 */ /* 0x000fc800078e0a03 */
[----:B------:R-:W-:Y:S01]  /*00f0*/  IMAD R0, R5, R4, UR4 ;  /* 0x0000000405007e24 */ /* 0x000fe2000f8e0204 */
[----:B------:R-:W0:Y:S04]  /*0100*/  S2UR UR4, SR_CTAID.X ;  /* 0x00000000000479c3 */ /* 0x000e280000002500 */
[----:B------:R-:W-:-:S13]  /*0110*/  ISETP.GE.U32.AND P0, PT, R0, R5, PT ;  /* 0x000000050000720c */ /* 0x000fda0003f06070 */
[----:B------:R-:W-:Y:S02]  /*0120*/  @P0 IMAD.IADD R0, R0, 0x1, -R5 ;  /* 0x0000000100000824 */ /* 0x000fe400078e0a05 */
[----:B------:R-:W-:-:S03]  /*0130*/  @P0 VIADD R3, R3, 0x1 ;  /* 0x0000000103030836 */ /* 0x000fc60000000000 */
[----:B------:R-:W-:-:S13]  /*0140*/  ISETP.GE.U32.AND P1, PT, R0, R5, PT ;  /* 0x000000050000720c */ /* 0x000fda0003f26070 */
[----:B------:R-:W-:Y:S01]  /*0150*/  @P1 VIADD R3, R3, 0x1 ;  /* 0x0000000103031836 */ /* 0x000fe20000000000 */
[----:B------:R-:W-:Y:S01]  /*0160*/  @!P2 LOP3.LUT R3, RZ, R5, RZ, 0x33, !PT ;  /* 0x00000005ff03a212 */ /* 0x000fe200078e33ff */
[----:B0-----:R-:W-:-:S03]  /*0170*/  IMAD R5, R5, UR4, R2 ;  /* 0x0000000405057c24 */ /* 0x001fc6000f8e0202 */
[C---:B------:R-:W-:Y:S01]  /*0180*/  ISETP.GE.AND P0, PT, R3.reuse, 0x1, PT ;  /* 0x000000010300780c */ /* 0x040fe20003f06270 */
[----:B------:R-:W-:-:S04]  /*0190*/  IMAD R0, R3, R2, RZ ;  /* 0x0000000203007224 */ /* 0x000fc800078e02ff */
[----:B------:R-:W-:-:S08]  /*01a0*/  IMAD.IADD R7, R3, 0x1, R0 ;  /* 0x0000000103077824 */ /* 0x000fd000078e0200 */
[----:B------:R-:W-:Y:S05]  /*01b0*/  @!P0 BRA `(.L_x_1) ;  /* 0x0000000400608947 */ /* 0x000fea0003800000 */
[----:B------:R-:W-:Y:S01]  /*01c0*/  VIADDMNMX R3, R0, 0x1, R7, !PT ;  /* 0x0000000100037846 */ /* 0x000fe20007800107 */
[----:B------:R-:W-:Y:S01]  /*01d0*/  BSSY.RECONVERGENT B0, `(.L_x_2) ;  /* 0x0000025000007945 */ /* 0x000fe20003800200 */
[----:B------:R-:W-:-:S03]  /*01e0*/  IMAD.MOV.U32 R2, RZ, RZ, R0 ;  /* 0x000000ffff027224 */ /* 0x000fc600078e0000 */
[----:B------:R-:W-:Y:S02]  /*01f0*/  IMAD.IADD R6, R3, 0x1, -R0 ;  /* 0x0000000103067824 */ /* 0x000fe400078e0a00 */
[----:B------:R-:W-:-:S03]  /*0200*/  IMAD.IADD R3, R0, 0x1, -R3 ;  /* 0x0000000100037824 */ /* 0x000fc600078e0a03 */
[----:B------:R-:W-:Y:S02]  /*0210*/  LOP3.LUT R8, R6, 0xf, RZ, 0xc0, !PT ;  /* 0x0000000f06087812 */ /* 0x000fe400078ec0ff */
[----:B------:R-:W-:Y:S02]  /*0220*/  ISETP.GT.U32.AND P1, PT, R3, -0x10, PT ;  /* 0xfffffff00300780c */ /* 0x000fe40003f24070 */
[----:B------:R-:W-:-:S11]  /*0230*/  ISETP.NE.AND P2, PT, R8, RZ, PT ;  /* 0x000000ff0800720c */ /* 0x000fd60003f45270 */
[----:B------:R-:W-:Y:S05]  /*0240*/  @P1 BRA `(.L_x_3) ;  /* 0x0000000000741947 */ /* 0x000fea0003800000 */
[----:B------:R-:W0:Y:S01]  /*0250*/  S2UR UR5, SR_CgaCtaId ;  /* 0x00000000000579c3 */ /* 0x000e220000008800 */
[----:B------:R-:W-:Y:S01]  /*0260*/  UMOV UR4, 0x400 ;  /* 0x0000040000047882 */ /* 0x000fe20000000000 */
[----:B------:R-:W-:Y:S01]  /*0270*/  LOP3.LUT R3, R6, 0xfffffff0, RZ, 0xc0, !PT ;  /* 0xfffffff006037812 */ /* 0x000fe200078ec0ff */
[----:B------:R-:W-:-:S04]  /*0280*/  IMAD.MOV.U32 R2, RZ, RZ, R0 ;  /* 0x000000ffff027224 */ /* 0x000fc800078e0000 */
[----:B------:R-:W-:Y:S01]  /*0290*/  IMAD.MOV R3, RZ, RZ, -R3 ;  /* 0x000000ffff037224 */ /* 0x000fe200078e0a03 */
[----:B0-----:R-:W-:-:S06]  /*02a0*/  ULEA UR4, UR5, UR4, 0x18 ;  /* 0x0000000405047291 */ /* 0x001fcc000f8ec0ff */
[----:B------:R-:W-:-:S05]  /*02b0*/  LEA R4, R0, UR4, 0x2 ;  /* 0x0000000400047c11 */ /* 0x000fca000f8e10ff */
[----:B------:R-:W-:-:S07]  /*02c0*/  VIADD R4, R4, 0x20 ;  /* 0x0000002004047836 */ /* 0x000fce0000000000 */
.L_x_4:
[----:B------:R-:W-:Y:S01]  /*02d0*/  VIADD R3, R3, 0x10 ;  /* 0x0000001003037836 */ /* 0x000fe20000000000 */
[----:B------:R-:W-:Y:S01]  /*02e0*/  STS [R4+-0x20], RZ ;  /* 0xffffe0ff04007388 */ /* 0x000fe20000000800 */
[----:B------:R-:W-:-:S03]  /*02f0*/  VIADD R2, R2, 0x10 ;  /* 0x0000001002027836 */ /* 0x000fc60000000000 */
[----:B------:R-:W-:Y:S01]  /*0300*/  ISETP.NE.AND P1, PT, R3, RZ, PT ;  /* 0x000000ff0300720c */ /* 0x000fe20003f25270 */
[----:B------:R-:W-:Y:S04]  /*0310*/  STS [R4+-0x1c], RZ ;  /* 0xffffe4ff04007388 */ /* 0x000fe80000000800 */
[----:B------:R-:W-:Y:S04]  /*0320*/  STS [R4+-0x18], RZ ;  /* 0xffffe8ff04007388 */ /* 0x000fe80000000800 */
[----:B------:R-:W-:Y:S04]  /*0330*/  STS [R4+-0x14], RZ ;  /* 0xffffecff04007388 */ /* 0x000fe80000000800 */
[----:B------:R-:W-:Y:S04]  /*0340*/  STS [R4+-0x10], RZ ;  /* 0xfffff0ff04007388 */ /* 0x000fe80000000800 */
[----:B------:R-:W-:Y:S04]  /*0350*/  STS [R4+-0xc], RZ ;  /* 0xfffff4ff04007388 */ /* 0x000fe80000000800 */
[----:B------:R-:W-:Y:S04]  /*0360*/  STS [R4+-0x8], RZ ;  /* 0xfffff8ff04007388 */ /* 0x000fe80000000800 */
[----:B------:R-:W-:Y:S04]  /*0370*/  STS [R4+-0x4], RZ ;  /* 0xfffffcff04007388 */ /* 0x000fe80000000800 */
[----:B------:R-:W-:Y:S04]  /*0380*/  STS [R4], RZ ;  /* 0x000000ff04007388 */ /* 0x000fe80000000800 */
[----:B------:R-:W-:Y:S04]  /*0390*/  STS [R4+0x4], RZ ;  /* 0x000004ff04007388 */ /* 0x000fe80000000800 */
[----:B------:R-:W-:Y:S04]  /*03a0*/  STS [R4+0x8], RZ ;  /* 0x000008ff04007388 */ /* 0x000fe80000000800 */
[----:B------:R-:W-:Y:S04]  /*03b0*/  STS [R4+0xc], RZ ;  /* 0x00000cff04007388 */ /* 0x000fe80000000800 */
[----:B------:R-:W-:Y:S04]  /*03c0*/  STS [R4+0x10], RZ ;  /* 0x000010ff04007388 */ /* 0x000fe80000000800 */
[----:B------:R-:W-:Y:S04]  /*03d0*/  STS [R4+0x14], RZ ;  /* 0x000014ff04007388 */ /* 0x000fe80000000800 */
[----:B------:R-:W-:Y:S04]  /*03e0*/  STS [R4+0x18], RZ ;  /* 0x000018ff04007388 */ /* 0x000fe80000000800 */
[----:B------:R0:W-:Y:S02]  /*03f0*/  STS [R4+0x1c], RZ ;  /* 0x00001cff04007388 */ /* 0x0001e40000000800 */
[----:B0-----:R-:W-:Y:S01]  /*0400*/  VIADD R4, R4, 0x40 ;  /* 0x0000004004047836 */ /* 0x001fe20000000000 */
[----:B------:R-:W-:Y:S06]  /*0410*/  @P1 BRA `(.L_x_4) ;  /* 0xfffffffc00ac1947 */ /* 0x000fec000383ffff */
.L_x_3:
[----:B------:R-:W-:Y:S05]  /*0420*/  BSYNC.RECONVERGENT B0 ;  /* 0x0000000000007941 */ /* 0x000fea0003800200 */
.L_x_2:
[----:B------:R-:W-:Y:S04]  /*0430*/  BSSY.RECONVERGENT B0, `(.L_x_1) ;  /* 0x0000030000007945 */ /* 0x000fe80003800200 */
[----:B------:R-:W-:Y:S05]  /*0440*/  @!P2 BRA `(.L_x_5) ;  /* 0x0000000000b8a947 */ /* 0x000fea0003800000 */
[----:B------:R-:W-:Y:S01]  /*0450*/  ISETP.GE.U32.AND P1, PT, R8, 0x8, PT ;  /* 0x000000080800780c */ /* 0x000fe20003f26070 */
[----:B------:R-:W-:Y:S01]  /*0460*/  BSSY.RECONVERGENT B1, `(.L_x_6) ;  /* 0x0000011000017945 */ /* 0x000fe20003800200 */
[----:B------:R-:W-:-:S04]  /*0470*/  LOP3.LUT R4, R6, 0x7, RZ, 0xc0, !PT ;  /* 0x0000000706047812 */ /* 0x000fc800078ec0ff */
[----:B------:R-:W-:-:S07]  /*0480*/  ISETP.NE.AND P2, PT, R4, RZ, PT ;  /* 0x000000ff0400720c */ /* 0x000fce0003f45270 */
[----:B------:R-:W-:Y:S06]  /*0490*/  @!P1 BRA `(.L_x_7) ;  /* 0x0000000000349947 */ /* 0x000fec0003800000 */
[----:B------:R-:W0:Y:S01]  /*04a0*/  S2UR UR5, SR_CgaCtaId ;  /* 0x00000000000579c3 */ /* 0x000e220000008800 */
[----:B------:R-:W-:Y:S02]  /*04b0*/  UMOV UR4, 0x400 ;  /* 0x0000040000047882 */ /* 0x000fe40000000000 */
[----:B0-----:R-:W-:-:S06]  /*04c0*/  ULEA UR4, UR5, UR4, 0x18 ;  /* 0x0000000405047291 */ /* 0x001fcc000f8ec0ff */
[C---:B------:R-:W-:Y:S01]  /*04d0*/  LEA R3, R2.reuse, UR4, 0x2 ;  /* 0x0000000402037c11 */ /* 0x040fe2000f8e10ff */
[----:B------:R-:W-:-:S04]  /*04e0*/  VIADD R2, R2, 0x8 ;  /* 0x0000000802027836 */ /* 0x000fc80000000000 */
[----:B------:R0:W-:Y:S04]  /*04f0*/  STS [R3], RZ ;  /* 0x000000ff03007388 */ /* 0x0001e80000000800 */
[----:B------:R0:W-:Y:S04]  /*0500*/  STS [R3+0x4], RZ ;  /* 0x000004ff03007388 */ /* 0x0001e80000000800 */
[----:B------:R0:W-:Y:S04]  /*0510*/  STS [R3+0x8], RZ ;  /* 0x000008ff03007388 */ /* 0x0001e80000000800 */
[----:B------:R0:W-:Y:S04]  /*0520*/  STS [R3+0xc], RZ ;  /* 0x00000cff03007388 */ /* 0x0001e80000000800 */
[----:B------:R0:W-:Y:S04]  /*0530*/  STS [R3+0x10], RZ ;  /* 0x000010ff03007388 */ /* 0x0001e80000000800 */
[----:B------:R0:W-:Y:S04]  /*0540*/  STS [R3+0x14], RZ ;  /* 0x000014ff03007388 */ /* 0x0001e80000000800 */
[----:B------:R0:W-:Y:S04]  /*0550*/  STS [R3+0x18], RZ ;  /* 0x000018ff03007388 */ /* 0x0001e80000000800 */
[----:B------:R0:W-:Y:S02]  /*0560*/  STS [R3+0x1c], RZ ;  /* 0x00001cff03007388 */ /* 0x0001e40000000800 */
.L_x_7:
[----:B------:R-:W-:Y:S05]  /*0570*/  BSYNC.RECONVERGENT B1 ;  /* 0x0000000000017941 */ /* 0x000fea0003800200 */
.L_x_6:
[----:B------:R-:W-:Y:S05]  /*0580*/  @!P2 BRA `(.L_x_5) ;  /* 0x000000000068a947 */ /* 0x000fea0003800000 */
[----:B------:R-:W-:Y:S01]  /*0590*/  ISETP.GE.U32.AND P1, PT, R4, 0x4, PT ;  /* 0x000000040400780c */ /* 0x000fe20003f26070 */
[----:B------:R-:W-:Y:S01]  /*05a0*/  BSSY.RECONVERGENT B1, `(.L_x_8) ;  /* 0x000000d000017945 */ /* 0x000fe20003800200 */
[----:B0-----:R-:W-:-:S04]  /*05b0*/  LOP3.LUT R3, R6, 0x3, RZ, 0xc0, !PT ;  /* 0x0000000306037812 */ /* 0x001fc800078ec0ff */
        /* <DEDUP_REMOVED lines=10> */
[----:B------:R0:W-:Y:S02]  /*0660*/  STS [R4+0xc], RZ ;  /* 0x00000cff04007388 */ /* 0x0001e40000000800 */
.L_x_9:
[----:B------:R-:W-:Y:S05]  /*0670*/  BSYNC.RECONVERGENT B1 ;  /* 0x0000000000017941 */ /* 0x000fea0003800200 */
.L_x_8:
[----:B------:R-:W-:Y:S05]  /*0680*/  @!P2 BRA `(.L_x_5) ;  /* 0x000000000028a947 */ /* 0x000fea0003800000 */
[----:B------:R-:W1:Y:S01]  /*0690*/  S2UR UR5, SR_CgaCtaId ;  /* 0x00000000000579c3 */ /* 0x000e620000008800 */
[----:B------:R-:W-:Y:S01]  /*06a0*/  UMOV UR4, 0x400 ;  /* 0x0000040000047882 */ /* 0x000fe20000000000 */
[----:B------:R-:W-:Y:S01]  /*06b0*/  IMAD.MOV R3, RZ, RZ, -R3 ;  /* 0x000000ffff037224 */ /* 0x000fe200078e0a03 */
[----:B-1----:R-:W-:-:S06]  /*06c0*/  ULEA UR4, UR5, UR4, 0x18 ;  /* 0x0000000405047291 */ /* 0x002fcc000f8ec0ff */
[----:B------:R-:W-:-:S07]  /*06d0*/  LEA R2, R2, UR4, 0x2 ;  /* 0x0000000402027c11 */ /* 0x000fce000f8e10ff */
.L_x_10:
[----:B------:R-:W-:Y:S01]  /*06e0*/  VIADD R3, R3, 0x1 ;  /* 0x0000000103037836 */ /* 0x000fe20000000000 */
[----:B------:R1:W-:Y:S04]  /*06f0*/  STS [R2], RZ ;  /* 0x000000ff02007388 */ /* 0x0003e80000000800 */
[----:B------:R-:W-:Y:S01]  /*0700*/  ISETP.NE.AND P1, PT, R3, RZ, PT ;  /* 0x000000ff0300720c */ /* 0x000fe20003f25270 */
[----:B-1----:R-:W-:-:S12]  /*0710*/  VIADD R2, R2, 0x4 ;  /* 0x0000000402027836 */ /* 0x002fd80000000000 */
[----:B------:R-:W-:Y:S05]  /*0720*/  @P1 BRA `(.L_x_10) ;  /* 0xfffffffc00ec1947 */ /* 0x000fea000383ffff */
.L_x_5:
[----:B------:R-:W-:Y:S05]  /*0730*/  BSYNC.RECONVERGENT B0 ;  /* 0x0000000000007941 */ /* 0x000fea0003800200 */
.L_x_1:
[----:B------:R-:W1:Y:S01]  /*0740*/  LDCU UR4, c[0x0][0x390] ;  /* 0x00007200ff0477ac */ /* 0x000e620008000800 */
[----:B------:R-:W-:Y:S01]  /*0750*/  BSSY.RECONVERGENT B0, `(.L_x_11) ;  /* 0x000000d000007945 */ /* 0x000fe20003800200 */
[----:B------:R-:W2:Y:S01]  /*0760*/  LDCU.64 UR6, c[0x0][0x358] ;  /* 0x00006b00ff0677ac */ /* 0x000ea20008000a00 */
[----:B------:R-:W-:Y:S01]  /*0770*/  BAR.SYNC.DEFER_BLOCKING 0x0 ;  /* 0x0000000000007b1d */ /* 0x000fe20000010000 */
[----:B-1----:R-:W-:-:S13]  /*0780*/  ISETP.GE.U32.AND P1, PT, R5, UR4, PT ;  /* 0x0000000405007c0c */ /* 0x002fda000bf26070 */
[----:B--2---:R-:W-:Y:S05]  /*0790*/  @P1 BRA `(.L_x_12) ;  /* 0x0000000000201947 */ /* 0x004fea0003800000 */
[----:B0-----:R-:W0:Y:S02]  /*07a0*/  LDC.64 R2, c[0x0][0x380] ;  /* 0x0000e000ff027b82 */ /* 0x001e240000000a00 */
[----:B0-----:R-:W-:-:S06]  /*07b0*/  IMAD.WIDE R2, R5, 0x4, R2 ;  /* 0x0000000405027825 */ /* 0x001fcc00078e0202 */
[----:B------:R-:W2:Y:S01]  /*07c0*/  LDG.E R2, desc[UR6][R2.64] ;  /* 0x0000000602027981 */ /* 0x000ea2000c1e1900 */
[----:B------:R-:W0:Y:S01]  /*07d0*/  S2UR UR5, SR_CgaCtaId ;  /* 0x00000000000579c3 */ /* 0x000e220000008800 */
[----:B------:R-:W-:Y:S02]  /*07e0*/  UMOV UR4, 0x400 ;  /* 0x0000040000047882 */ /* 0x000fe40000000000 */
[----:B0-----:R-:W-:-:S06]  /*07f0*/  ULEA UR4, UR5, UR4, 0x18 ;  /* 0x0000000405047291 */ /* 0x001fcc000f8ec0ff */
[----:B--2---:R-:W-:-:S05]  /*0800*/  LEA R4, R2, UR4, 0x2 ;  /* 0x0000000402047c11 */ /* 0x004fca000f8e10ff */
[----:B------:R1:W-:Y:S02]  /*0810*/  ATOMS.POPC.INC.32 RZ, [R4+URZ] ;  /* 0x0000000004ff7f8c */ /* 0x0003e4000d8000ff */
.L_x_12:
[----:B------:R-:W-:Y:S05]  /*0820*/  BSYNC.RECONVERGENT B0 ;  /* 0x0000000000007941 */ /* 0x000fea0003800200 */
.L_x_11:
[----:B------:R-:W-:Y:S06]  /*0830*/  BAR.SYNC.DEFER_BLOCKING 0x0 ;  /* 0x0000000000007b1d */ /* 0x000fec0000010000 */
[----:B------:R-:W-:Y:S05]  /*0840*/  @!P0 EXIT ;  /* 0x000000000000894d */ /* 0x000fea0003800000 */
[C---:B------:R-:W-:Y:S01]  /*0850*/  VIADDMNMX R7, R0.reuse, 0x1, R7, !PT ;  /* 0x0000000100077846 */ /* 0x040fe20007800107 */
[----:B------:R-:W-:Y:S04]  /*0860*/  BSSY.RECONVERGENT B0, `(.L_x_13) ;  /* 0x0000048000007945 */ /* 0x000fe80003800200 */
[----:B------:R-:W-:Y:S02]  /*0870*/  IMAD.IADD R2, R0, 0x1, -R7 ;  /* 0x0000000100027824 */ /* 0x000fe400078e0a07 */
[----:B01----:R-:W-:-:S03]  /*0880*/  IMAD.IADD R4, R7, 0x1, -R0 ;  /* 0x0000000107047824 */ /* 0x003fc600078e0a00 */
[----:B------:R-:W-:Y:S02]  /*0890*/  ISETP.GT.U32.AND P0, PT, R2, -0x8, PT ;  /* 0xfffffff80200780c */ /* 0x000fe40003f04070 */
[----:B------:R-:W-:-:S11]  /*08a0*/  LOP3.LUT R10, R4, 0x7, RZ, 0xc0, !PT ;  /* 0x00000007040a7812 */ /* 0x000fd600078ec0ff */
[----:B------:R-:W-:Y:S05]  /*08b0*/  @P0 BRA `(.L_x_14) ;  /* 0x0000000400080947 */ /* 0x000fea0003800000 */
[----:B------:R-:W0:Y:S01]  /*08c0*/  S2UR UR5, SR_CgaCtaId ;  /* 0x00000000000579c3 */ /* 0x000e220000008800 */
[----:B------:R-:W-:Y:S01]  /*08d0*/  UMOV UR4, 0x400 ;  /* 0x0000040000047882 */ /* 0x000fe20000000000 */
[----:B------:R-:W-:-:S05]  /*08e0*/  LOP3.LUT R3, R4, 0xfffffff8, RZ, 0xc0, !PT ;  /* 0xfffffff804037812 */ /* 0x000fca00078ec0ff */
[----:B------:R-:W-:Y:S01]  /*08f0*/  IMAD.MOV R5, RZ, RZ, -R3 ;  /* 0x000000ffff057224 */ /* 0x000fe200078e0a03 */
[----:B------:R-:W1:Y:S01]  /*0900*/  LDC.64 R6, c[0x0][0x388] ;  /* 0x0000e200ff067b82 */ /* 0x000e620000000a00 */
[----:B0-----:R-:W-:-:S06]  /*0910*/  ULEA UR4, UR5, UR4, 0x18 ;  /* 0x0000000405047291 */ /* 0x001fcc000f8ec0ff */
[----:B------:R-:W-:Y:S02]  /*0920*/  LEA R8, R0, UR4, 0x2 ;  /* 0x0000000400087c11 */ /* 0x000fe4000f8e10ff */
[----:B-1----:R-:W-:-:S03]  /*0930*/  IADD3 R2, P0, PT, R6, 0x10, RZ ;  /* 0x0000001006027810 */ /* 0x002fc60007f1e0ff */
[----:B------:R-:W-:Y:S02]  /*0940*/  VIADD R8, R8, 0x10 ;  /* 0x0000001008087836 */ /* 0x000fe40000000000 */
[----:B------:R-:W-:-:S08]  /*0950*/  IMAD.X R3, RZ, RZ, R7, P0 ;  /* 0x000000ffff037224 */ /* 0x000fd000000e0607 */
.L_x_31:
[----:B0-----:R-:W0:Y:S01]  /*0960*/  LDS R9, [R8+-0x10] ;  /* 0xfffff00008097984 */ /* 0x001e220000000800 */
[----:B------:R-:W-:Y:S01]  /*0970*/  BSSY.RECONVERGENT B1, `(.L_x_15) ;  /* 0x000000d000017945 */ /* 0x000fe20003800200 */
[----:B------:R-:W-:Y:S02]  /*0980*/  VIADD R5, R5, 0x8 ;  /* 0x0000000805057836 */ /* 0x000fe40000000000 */
[----:B-12---:R1:W2:Y:S01]  /*0990*/  LDS R11, [R8+-0xc] ;  /* 0xfffff400080b7984 */ /* 0x0062a20000000800 */
[----:B---34-:R-:W-:-:S03]  /*09a0*/  IMAD.WIDE R6, R0, 0x4, R2 ;  /* 0x0000000400067825 */ /* 0x018fc600078e0202 */
[----:B------:R1:W3:Y:S04]  /*09b0*/  LDS R13, [R8+-0x8] ;  /* 0xfffff800080d7984 */ /* 0x0002e80000000800 */
[----:B------:R1:W4:Y:S04]  /*09c0*/  LDS R15, [R8+-0x4] ;  /* 0xfffffc00080f7984 */ /* 0x0003280000000800 */
[----:B------:R1:W1:Y:S04]  /*09d0*/  LDS R17, [R8] ;  /* 0x0000000008117984 */ /* 0x0002680000000800 */
[----:B------:R0:W1:Y:S04]  /*09e0*/  LDS R19, [R8+0x4] ;  /* 0x0000040008137984 */ /* 0x0000680000000800 */
[----:B------:R0:W1:Y:S04]  /*09f0*/  LDS R21, [R8+0x8] ;  /* 0x0000080008157984 */ /* 0x0000680000000800 */
[----:B------:R0:W1:Y:S02]  /*0a00*/  LDS R23, [R8+0xc] ;  /* 0x00000c0008177984 */ /* 0x0000640000000800 */
[----:B0-----:R-:W-:-:S13]  /*0a10*/  ISETP.NE.AND P0, PT, R9, RZ, PT ;  /* 0x000000ff0900720c */ /* 0x001fda0003f05270 */
[----:B--234-:R-:W-:Y:S05]  /*0a20*/  @!P0 BRA `(.L_x_16) ;  /* 0x0000000000048947 */ /* 0x01cfea0003800000 */
[----:B------:R0:W-:Y:S02]  /*0a30*/  REDG.E.ADD.STRONG.GPU desc[UR6][R6.64+-0x10], R9 ;  /* 0xfffff0090600798e */ /* 0x0001e4000c12e106 */
.L_x_16:
[----:B------:R-:W-:Y:S05]  /*0a40*/  BSYNC.RECONVERGENT B1 ;  /* 0x0000000000017941 */ /* 0x000fea0003800200 */
.L_x_15:
[----:B------:R-:W-:Y:S01]  /*0a50*/  ISETP.NE.AND P6, PT, R11, RZ, PT ;  /* 0x000000ff0b00720c */ /* 0x000fe20003fc5270 */
[----:B------:R-:W-:Y:S01]  /*0a60*/  BSSY.RECONVERGENT B1, `(.L_x_17) ;  /* 0x000000b000017945 */ /* 0x000fe20003800200 */
[----:B------:R-:W-:Y:S02]  /*0a70*/  ISETP.NE.AND P3, PT, R13, RZ, PT ;  /* 0x000000ff0d00720c */ /* 0x000fe40003f65270 */
[----:B------:R-:W-:Y:S02]  /*0a80*/  ISETP.NE.AND P0, PT, R5, RZ, PT ;  /* 0x000000ff0500720c */ /* 0x000fe40003f05270 */
[----:B0-----:R-:W-:Y:S02]  /*0a90*/  P2R R9, PR, RZ, 0x8 ;  /* 0x00000008ff097803 */ /* 0x001fe40000000000 */
[----:B------:R-:W-:Y:S02]  /*0aa0*/  ISETP.NE.AND P1, PT, R15, RZ, PT ;  /* 0x000000ff0f00720c */ /* 0x000fe40003f25270 */
[----:B-1----:R-:W-:-:S02]  /*0ab0*/  ISETP.NE.AND P2, PT, R17, RZ, PT ;  /* 0x000000ff1100720c */ /* 0x002fc40003f45270 */
[----:B------:R-:W-:Y:S02]  /*0ac0*/  ISETP.NE.AND P3, PT, R19, RZ, PT ;  /* 0x000000ff1300720c */ /* 0x000fe40003f65270 */
[----:B------:R-:W-:Y:S02]  /*0ad0*/  ISETP.NE.AND P4, PT, R21, RZ, PT ;  /* 0x000000ff1500720c */ /* 0x000fe40003f85270 */
[----:B------:R-:W-:Y:S01]  /*0ae0*/  ISETP.NE.AND P5, PT, R23, RZ, PT ;  /* 0x000000ff1700720c */ /* 0x000fe20003fa5270 */
[----:B------:R-:W-:-:S12]  /*0af0*/  @!P6 BRA `(.L_x_18) ;  /* 0x000000000004e947 */ /* 0x000fd80003800000 */
[----:B------:R0:W-:Y:S02]  /*0b00*/  REDG.E.ADD.STRONG.GPU desc[UR6][R6.64+-0xc], R11 ;  /* 0xfffff40b0600798e */ /* 0x0001e4000c12e106 */
.L_x_18:
[----:B------:R-:W-:Y:S05]  /*0b10*/  BSYNC.RECONVERGENT B1 ;  /* 0x0000000000017941 */ /* 0x000fea0003800200 */
.L_x_17:
[----:B------:R-:W-:Y:S01]  /*0b20*/  ISETP.NE.AND P6, PT, R9, RZ, PT ;  /* 0x000000ff0900720c */ /* 0x000fe20003fc5270 */
[----:B------:R-:W-:-:S12]  /*0b30*/  BSSY.RECONVERGENT B1, `(.L_x_19) ;  /* 0x0000003000017945 */ /* 0x000fd80003800200 */
[----:B------:R-:W-:Y:S05]  /*0b40*/  @!P6 BRA `(.L_x_20) ;  /* 0x000000000004e947 */ /* 0x000fea0003800000 */
[----:B------:R1:W-:Y:S02]  /*0b50*/  REDG.E.ADD.STRONG.GPU desc[UR6][R6.64+-0x8], R13 ;  /* 0xfffff80d0600798e */ /* 0x0003e4000c12e106 */
.L_x_20:
[----:B------:R-:W-:Y:S05]  /*0b60*/  BSYNC.RECONVERGENT B1 ;  /* 0x0000000000017941 */ /* 0x000fea0003800200 */
.L_x_19:
[----:B------:R-:W-:Y:S04]  /*0b70*/  BSSY.RECONVERGENT B1, `(.L_x_21) ;  /* 0x0000003000017945 */ /* 0x000fe80003800200 */
[----:B------:R-:W-:Y:S05]  /*0b80*/  @!P1 BRA `(.L_x_22) ;  /* 0x0000000000049947 */ /* 0x000fea0003800000 */
[----:B------:R2:W-:Y:S02]  /*0b90*/  REDG.E.ADD.STRONG.GPU desc[UR6][R6.64+-0x4], R15 ;  /* 0xfffffc0f0600798e */ /* 0x0005e4000c12e106 */
.L_x_22:
[----:B------:R-:W-:Y:S05]  /*0ba0*/  BSYNC.RECONVERGENT B1 ;  /* 0x0000000000017941 */ /* 0x000fea0003800200 */
.L_x_21:
[----:B------:R-:W-:Y:S04]  /*0bb0*/  BSSY.RECONVERGENT B1, `(.L_x_23) ;  /* 0x0000003000017945 */ /* 0x000fe80003800200 */
[----:B------:R-:W-:Y:S05]  /*0bc0*/  @!P2 BRA `(.L_x_24) ;  /* 0x000000000004a947 */ /* 0x000fea0003800000 */
[----:B------:R3:W-:Y:S02]  /*0bd0*/  REDG.E.ADD.STRONG.GPU desc[UR6][R6.64], R17 ;  /* 0x000000110600798e */ /* 0x0007e4000c12e106 */
.L_x_24:
[----:B------:R-:W-:Y:S05]  /*0be0*/  BSYNC.RECONVERGENT B1 ;  /* 0x0000000000017941 */ /* 0x000fea0003800200 */
.L_x_23:
[----:B------:R-:W-:Y:S04]  /*0bf0*/  BSSY.RECONVERGENT B1, `(.L_x_25) ;  /* 0x0000003000017945 */ /* 0x000fe80003800200 */
[----:B------:R-:W-:Y:S05]  /*0c00*/  @!P3 BRA `(.L_x_26) ;  /* 0x000000000004b947 */ /* 0x000fea0003800000 */
[----:B------:R4:W-:Y:S02]  /*0c10*/  REDG.E.ADD.STRONG.GPU desc[UR6][R6.64+0x4], R19 ;  /* 0x000004130600798e */ /* 0x0009e4000c12e106 */
.L_x_26:
[----:B------:R-:W-:Y:S05]  /*0c20*/  BSYNC.RECONVERGENT B1 ;  /* 0x0000000000017941 */ /* 0x000fea0003800200 */
.L_x_25:
[----:B------:R-:W-:Y:S04]  /*0c30*/  BSSY.RECONVERGENT B1, `(.L_x_27) ;  /* 0x0000003000017945 */ /* 0x000fe80003800200 */
[----:B------:R-:W-:Y:S05]  /*0c40*/  @!P4 BRA `(.L_x_28) ;  /* 0x000000000004c947 */ /* 0x000fea0003800000 */
[----:B------:R0:W-:Y:S02]  /*0c50*/  REDG.E.ADD.STRONG.GPU desc[UR6][R6.64+0x8], R21 ;  /* 0x000008150600798e */ /* 0x0001e4000c12e106 */
.L_x_28:
[----:B------:R-:W-:Y:S05]  /*0c60*/  BSYNC.RECONVERGENT B1 ;  /* 0x0000000000017941 */ /* 0x000fea0003800200 */
.L_x_27:
[----:B------:R-:W-:Y:S04]  /*0c70*/  BSSY.RECONVERGENT B1, `(.L_x_29) ;  /* 0x0000003000017945 */ /* 0x000fe80003800200 */
[----:B------:R-:W-:Y:S05]  /*0c80*/  @!P5 BRA `(.L_x_30) ;  /* 0x000000000004d947 */ /* 0x000fea0003800000 */
[----:B------:R0:W-:Y:S02]  /*0c90*/  REDG.E.ADD.STRONG.GPU desc[UR6][R6.64+0xc], R23 ;  /* 0x00000c170600798e */ /* 0x0001e4000c12e106 */
.L_x_30:
[----:B------:R-:W-:Y:S05]  /*0ca0*/  BSYNC.RECONVERGENT B1 ;  /* 0x0000000000017941 */ /* 0x000fea0003800200 */
.L_x_29:
[----:B------:R-:W-:Y:S02]  /*0cb0*/  VIADD R0, R0, 0x8 ;  /* 0x0000000800007836 */ /* 0x000fe40000000000 */
[----:B------:R-:W-:Y:S01]  /*0cc0*/  VIADD R8, R8, 0x20 ;  /* 0x0000002008087836 */ /* 0x000fe20000000000 */
[----:B------:R-:W-:Y:S06]  /*0cd0*/  @P0 BRA `(.L_x_31) ;  /* 0xfffffffc00200947 */ /* 0x000fec000383ffff */
.L_x_14:
[----:B------:R-:W-:Y:S05]  /*0ce0*/  BSYNC.RECONVERGENT B0 ;  /* 0x0000000000007941 */ /* 0x000fea0003800200 */
.L_x_13:
[----:B------:R-:W-:-:S13]  /*0cf0*/  ISETP.NE.AND P0, PT, R10, RZ, PT ;  /* 0x000000ff0a00720c */ /* 0x000fda0003f05270 */
[----:B------:R-:W-:Y:S05]  /*0d00*/  @!P0 EXIT ;  /* 0x000000000000894d */ /* 0x000fea0003800000 */
[----:B------:R-:W-:Y:S01]  /*0d10*/  ISETP.GE.U32.AND P0, PT, R10, 0x4, PT ;  /* 0x000000040a00780c */ /* 0x000fe20003f06070 */
[----:B------:R-:W-:Y:S01]  /*0d20*/  BSSY.RECONVERGENT B0, `(.L_x_32) ;  /* 0x0000022000007945 */ /* 0x000fe20003800200 */
[----:B------:R-:W-:-:S11]  /*0d30*/  LOP3.LUT R8, R4, 0x3, RZ, 0xc0, !PT ;  /* 0x0000000304087812 */ /* 0x000fd600078ec0ff */
[----:B------:R-:W-:Y:S05]  /*0d40*/  @!P0 BRA `(.L_x_33) ;  /* 0x00000000007c8947 */ /* 0x000fea0003800000 */
[----:B------:R-:W5:Y:S01]  /*0d50*/  S2UR UR5, SR_CgaCtaId ;  /* 0x00000000000579c3 */ /* 0x000f620000008800 */
[----:B------:R-:W-:Y:S01]  /*0d60*/  UMOV UR4, 0x400 ;  /* 0x0000040000047882 */ /* 0x000fe20000000000 */
[----:B------:R-:W-:Y:S06]  /*0d70*/  BSSY.RECONVERGENT B1, `(.L_x_34) ;  /* 0x000000f000017945 */ /* 0x000fec0003800200 */
[----:B------:R-:W0:Y:S01]  /*0d80*/  LDC.64 R2, c[0x0][0x388] ;  /* 0x0000e200ff027b82 */ /* 0x000e220000000a00 */
[----:B-----5:R-:W-:-:S06]  /*0d90*/  ULEA UR4, UR5, UR4, 0x18 ;  /* 0x0000000405047291 */ /* 0x020fcc000f8ec0ff */
[C---:B01234-:R-:W-:Y:S01]  /*0da0*/  LEA R6, R0.reuse, UR4, 0x2 ;  /* 0x0000000400067c11 */ /* 0x05ffe2000f8e10ff */
[----:B------:R-:W-:-:S04]  /*0db0*/  IMAD.WIDE R2, R0, 0x4, R2 ;  /* 0x0000000400027825 */ /* 0x000fc800078e0202 */
[----:B------:R-:W0:Y:S04]  /*0dc0*/  LDS R5, [R6] ;  /* 0x0000000006057984 */ /* 0x000e280000000800 */
[----:B------:R-:W1:Y:S04]  /*0dd0*/  LDS R7, [R6+0x4] ;  /* 0x0000040006077984 */ /* 0x000e680000000800 */
[----:B------:R-:W2:Y:S04]  /*0de0*/  LDS R9, [R6+0x8] ;  /* 0x0000080006097984 */ /* 0x000ea80000000800 */
[----:B------:R-:W3:Y:S01]  /*0df0*/  LDS R11, [R6+0xc] ;  /* 0x00000c00060b7984 */ /* 0x000ee20000000800 */
[----:B0-----:R-:W-:-:S02]  /*0e00*/  ISETP.NE.AND P0, PT, R5, RZ, PT ;  /* 0x000000ff0500720c */ /* 0x001fc40003f05270 */
[----:B-1----:R-:W-:Y:S02]  /*0e10*/  ISETP.NE.AND P1, PT, R7, RZ, PT ;  /* 0x000000ff0700720c */ /* 0x002fe40003f25270 */
[----:B--2---:R-:W-:Y:S02]  /*0e20*/  ISETP.NE.AND P2, PT, R9, RZ, PT ;  /* 0x000000ff0900720c */ /* 0x004fe40003f45270 */
[----:B---3--:R-:W-:-:S07]  /*0e30*/  ISETP.NE.AND P3, PT, R11, RZ, PT ;  /* 0x000000ff0b00720c */ /* 0x008fce0003f65270 */
[----:B------:R-:W-:Y:S06]  /*0e40*/  @!P0 BRA `(.L_x_35) ;  /* 0x0000000000048947 */ /* 0x000fec0003800000 */
[----:B------:R0:W-:Y:S02]  /*0e50*/  REDG.E.ADD.STRONG.GPU desc[UR6][R2.64], R5 ;  /* 0x000000050200798e */ /* 0x0001e4000c12e106 */
.L_x_35:
[----:B------:R-:W-:Y:S05]  /*0e60*/  BSYNC.RECONVERGENT B1 ;  /* 0x0000000000017941 */ /* 0x000fea0003800200 */
.L_x_34:
[----:B------:R-:W-:Y:S04]  /*0e70*/  BSSY.RECONVERGENT B1, `(.L_x_36) ;  /* 0x0000003000017945 */ /* 0x000fe80003800200 */
[----:B------:R-:W-:Y:S05]  /*0e80*/  @!P1 BRA `(.L_x_37) ;  /* 0x0000000000049947 */ /* 0x000fea0003800000 */
[----:B------:R1:W-:Y:S02]  /*0e90*/  REDG.E.ADD.STRONG.GPU desc[UR6][R2.64+0x4], R7 ;  /* 0x000004070200798e */ /* 0x0003e4000c12e106 */
.L_x_37:
[----:B------:R-:W-:Y:S05]  /*0ea0*/  BSYNC.RECONVERGENT B1 ;  /* 0x0000000000017941 */ /* 0x000fea0003800200 */
.L_x_36:
[----:B------:R-:W-:Y:S04]  /*0eb0*/  BSSY.RECONVERGENT B1, `(.L_x_38) ;  /* 0x0000003000017945 */ /* 0x000fe80003800200 */
[----:B------:R-:W-:Y:S05]  /*0ec0*/  @!P2 BRA `(.L_x_39) ;  /* 0x000000000004a947 */ /* 0x000fea0003800000 */
[----:B------:R2:W-:Y:S02]  /*0ed0*/  REDG.E.ADD.STRONG.GPU desc[UR6][R2.64+0x8], R9 ;  /* 0x000008090200798e */ /* 0x0005e4000c12e106 */
.L_x_39:
[----:B------:R-:W-:Y:S05]  /*0ee0*/  BSYNC.RECONVERGENT B1 ;  /* 0x0000000000017941 */ /* 0x000fea0003800200 */
.L_x_38:
[----:B------:R-:W-:Y:S04]  /*0ef0*/  BSSY.RECONVERGENT B1, `(.L_x_40) ;  /* 0x0000003000017945 */ /* 0x000fe80003800200 */
[----:B------:R-:W-:Y:S05]  /*0f00*/  @!P3 BRA `(.L_x_41) ;  /* 0x000000000004b947 */ /* 0x000fea0003800000 */
[----:B------:R3:W-:Y:S02]  /*0f10*/  REDG.E.ADD.STRONG.GPU desc[UR6][R2.64+0xc], R11 ;  /* 0x00000c0b0200798e */ /* 0x0007e4000c12e106 */
.L_x_41:
[----:B------:R-:W-:Y:S05]  /*0f20*/  BSYNC.RECONVERGENT B1 ;  /* 0x0000000000017941 */ /* 0x000fea0003800200 */
.L_x_40:
[----:B------:R-:W-:-:S07]  /*0f30*/  VIADD R0, R0, 0x4 ;  /* 0x0000000400007836 */ /* 0x000fce0000000000 */
.L_x_33:
[----:B------:R-:W-:Y:S05]  /*0f40*/  BSYNC.RECONVERGENT B0 ;  /* 0x0000000000007941 */ /* 0x000fea0003800200 */
.L_x_32:
[----:B------:R-:W-:-:S13]  /*0f50*/  ISETP.NE.AND P0, PT, R8, RZ, PT ;  /* 0x000000ff0800720c */ /* 0x000fda0003f05270 */
[----:B------:R-:W-:Y:S05]  /*0f60*/  @!P0 EXIT ;  /* 0x000000000000894d */ /* 0x000fea0003800000 */
[----:B------:R-:W-:Y:S01]  /*0f70*/  ISETP.NE.AND P0, PT, R8, 0x1, PT ;  /* 0x000000010800780c */ /* 0x000fe20003f05270 */
[----:B------:R-:W-:-:S12]  /*0f80*/  BSSY.RECONVERGENT B0, `(.L_x_42) ;  /* 0x0000015000007945 */ /* 0x000fd80003800200 */
[----:B------:R-:W-:Y:S05]  /*0f90*/  @!P0 BRA `(.L_x_43) ;  /* 0x00000000004c8947 */ /* 0x000fea0003800000 */
[----:B------:R-:W5:Y:S01]  /*0fa0*/  S2UR UR5, SR_CgaCtaId ;  /* 0x00000000000579c3 */ /* 0x000f620000008800 */
[----:B------:R-:W-:Y:S01]  /*0fb0*/  UMOV UR4, 0x400 ;  /* 0x0000040000047882 */ /* 0x000fe20000000000 */
[----:B------:R-:W-:Y:S06]  /*0fc0*/  BSSY.RECONVERGENT B1, `(.L_x_44) ;  /* 0x000000b000017945 */ /* 0x000fec0003800200 */
[----:B0123--:R-:W0:Y:S01]  /*0fd0*/  LDC.64 R2, c[0x0][0x388] ;  /* 0x0000e200ff027b82 */ /* 0x00fe220000000a00 */
[----:B-----5:R-:W-:-:S06]  /*0fe0*/  ULEA UR4, UR5, UR4, 0x18 ;  /* 0x0000000405047291 */ /* 0x020fcc000f8ec0ff */
[C---:B----4-:R-:W-:Y:S01]  /*0ff0*/  LEA R6, R0.reuse, UR4, 0x2 ;  /* 0x0000000400067c11 */ /* 0x050fe2000f8e10ff */
[----:B0-----:R-:W-:-:S04]  /*1000*/  IMAD.WIDE R2, R0, 0x4, R2 ;  /* 0x0000000400027825 */ /* 0x001fc800078e0202 */
[----:B------:R-:W0:Y:S04]  /*1010*/  LDS R5, [R6] ;  /* 0x0000000006057984 */ /* 0x000e280000000800 */
[----:B------:R-:W1:Y:S01]  /*1020*/  LDS R7, [R6+0x4] ;  /* 0x0000040006077984 */ /* 0x000e620000000800 */
[----:B0-----:R-:W-:Y:S02]  /*1030*/  ISETP.NE.AND P0, PT, R5, RZ, PT ;  /* 0x000000ff0500720c */ /* 0x001fe40003f05270 */
[----:B-1----:R-:W-:-:S11]  /*1040*/  ISETP.NE.AND P1, PT, R7, RZ, PT ;  /* 0x000000ff0700720c */ /* 0x002fd60003f25270 */
[----:B------:R-:W-:Y:S05]  /*1050*/  @!P0 BRA `(.L_x_45) ;  /* 0x0000000000048947 */ /* 0x000fea0003800000 */
[----:B------:R0:W-:Y:S02]  /*1060*/  REDG.E.ADD.STRONG.GPU desc[UR6][R2.64], R5 ;  /* 0x000000050200798e */ /* 0x0001e4000c12e106 */
.L_x_45:
[----:B------:R-:W-:Y:S05]  /*1070*/  BSYNC.RECONVERGENT B1 ;  /* 0x0000000000017941 */ /* 0x000fea0003800200 */
.L_x_44:
[----:B------:R-:W-:Y:S04]  /*1080*/  BSSY.RECONVERGENT B1, `(.L_x_46) ;  /* 0x0000003000017945 */ /* 0x000fe80003800200 */
[----:B------:R-:W-:Y:S05]  /*1090*/  @!P1 BRA `(.L_x_47) ;  /* 0x0000000000049947 */ /* 0x000fea0003800000 */
[----:B------:R1:W-:Y:S02]  /*10a0*/  REDG.E.ADD.STRONG.GPU desc[UR6][R2.64+0x4], R7 ;  /* 0x000004070200798e */ /* 0x0003e4000c12e106 */
.L_x_47:
[----:B------:R-:W-:Y:S05]  /*10b0*/  BSYNC.RECONVERGENT B1 ;  /* 0x0000000000017941 */ /* 0x000fea0003800200 */
.L_x_46:
[----:B------:R-:W-:-:S07]  /*10c0*/  VIADD R0, R0, 0x2 ;  /* 0x0000000200007836 */ /* 0x000fce0000000000 */
.L_x_43:
[----:B------:R-:W-:Y:S05]  /*10d0*/  BSYNC.RECONVERGENT B0 ;  /* 0x0000000000007941 */ /* 0x000fea0003800200 */
.L_x_42:
[----:B------:R-:W-:-:S04]  /*10e0*/  LOP3.LUT R4, R4, 0x1, RZ, 0xc0, !PT ;  /* 0x0000000104047812 */ /* 0x000fc800078ec0ff */
[----:B------:R-:W-:-:S13]  /*10f0*/  ISETP.NE.U32.AND P0, PT, R4, 0x1, PT ;  /* 0x000000010400780c */ /* 0x000fda0003f05070 */
[----:B------:R-:W-:Y:S05]  /*1100*/  @P0 EXIT ;  /* 0x000000000000094d */ /* 0x000fea0003800000 */
[----:B------:R-:W5:Y:S01]  /*1110*/  S2UR UR5, SR_CgaCtaId ;  /* 0x00000000000579c3 */ /* 0x000f620000008800 */
[----:B------:R-:W-:Y:S02]  /*1120*/  UMOV UR4, 0x400 ;  /* 0x0000040000047882 */ /* 0x000fe40000000000 */
[----:B-----5:R-:W-:-:S06]  /*1130*/  ULEA UR4, UR5, UR4, 0x18 ;  /* 0x0000000405047291 */ /* 0x020fcc000f8ec0ff */
[----:B0123--:R-:W-:-:S05]  /*1140*/  LEA R2, R0, UR4, 0x2 ;  /* 0x0000000400027c11 */ /* 0x00ffca000f8e10ff */
[----:B------:R-:W0:Y:S02]  /*1150*/  LDS R5, [R2] ;  /* 0x0000000002057984 */ /* 0x000e240000000800 */
[----:B0-----:R-:W-:-:S13]  /*1160*/  ISETP.NE.AND P0, PT, R5, RZ, PT ;  /* 0x000000ff0500720c */ /* 0x001fda0003f05270 */
[----:B------:R-:W-:Y:S05]  /*1170*/  @!P0 EXIT ;  /* 0x000000000000894d */ /* 0x000fea0003800000 */
[----:B------:R-:W0:Y:S02]  /*1180*/  LDC.64 R2, c[0x0][0x388] ;  /* 0x0000e200ff027b82 */ /* 0x000e240000000a00 */
[----:B0-----:R-:W-:-:S05]  /*1190*/  IMAD.WIDE R2, R0, 0x4, R2 ;  /* 0x0000000400027825 */ /* 0x001fca00078e0202 */
[----:B------:R-:W-:Y:S01]  /*11a0*/  REDG.E.ADD.STRONG.GPU desc[UR6][R2.64], R5 ;  /* 0x000000050200798e */ /* 0x000fe2000c12e106 */
[----:B------:R-:W-:Y:S05]  /*11b0*/  EXIT ;  /* 0x000000000000794d */ /* 0x000fea0003800000 */
.L_x_48:
        /* <DEDUP_REMOVED lines=12> */
.L_x_50:


//--------------------- .nv.shared.reserved.0     --------------------------
	.section	.nv.shared.reserved.0,"aw",@nobits
	.weak		__nv_reservedSMEM_offset_0_alias
	.size		__nv_reservedSMEM_offset_0_alias, 0, 64
	.other		__nv_reservedSMEM_offset_0_alias,@"STO_CUDA_RESERVED_SHARED STV_DEFAULT"
__nv_reservedSMEM_offset_0_alias:
	.zero		0
	.zero		64


//--------------------- .nv.shared._Z16histogram_kernelPjS_jj --------------------------
	.section	.nv.shared._Z16histogram_kernelPjS_jj,"aw",@nobits
	.sectionflags	@""
	.align	4
.nv.shared._Z16histogram_kernelPjS_jj:
	.zero		17408


//--------------------- .nv.constant0._Z14convert_kernelPjj --------------------------
	.section	.nv.constant0._Z14convert_kernelPjj,"a",@progbits
	.sectionflags	@""
	.align	4
.nv.constant0._Z14convert_kernelPjj:
	.zero		908


//--------------------- .nv.constant0._Z16histogram_kernelPjS_jj --------------------------
	.section	.nv.constant0._Z16histogram_kernelPjS_jj,"a",@progbits
	.sectionflags	@""
	.align	4
.nv.constant0._Z16histogram_kernelPjS_jj:
	.zero		920


//--------------------- SYMBOLS --------------------------

	.type		.nv.reservedSmem.offset0,@object
	.size		.nv.reservedSmem.offset0,0x4
	.type		.nv.reservedSmem.cap,@object
	.size		.nv.reservedSmem.cap,0x4
